	.headerflags	@"EF_CUDA_TEXMODE_UNIFIED EF_CUDA_64BIT_ADDRESS EF_CUDA_ACCELERATORS EF_CUDA_SM90 EF_CUDA_VIRTUAL_SM(EF_CUDA_SM90)"
	.elftype	@"ET_EXEC"


//--------------------- .nv.info                  --------------------------
	.section	.nv.info,"",@"SHT_CUDA_INFO"
	.align	4


	//----- nvinfo : EIATTR_REGCOUNT
	.align		4
        /*0000*/ 	.byte	0x04, 0x2f
        /*0002*/ 	.short	(.L_1 - .L_0)
	.align		4
.L_0:
        /*0004*/ 	.word	index@(write_req_to_token_pool_triton)
        /*0008*/ 	.word	0x00000020


	//----- nvinfo : EIATTR_FRAME_SIZE
	.align		4
.L_1:
        /*000c*/ 	.byte	0x04, 0x11
        /*000e*/ 	.short	(.L_3 - .L_2)
	.align		4
.L_2:
        /*0010*/ 	.word	index@(write_req_to_token_pool_triton)
        /*0014*/ 	.word	0x00000000


	//----- nvinfo : EIATTR_MIN_STACK_SIZE
	.align		4
.L_3:
        /*0018*/ 	.byte	0x04, 0x12
        /*001a*/ 	.short	(.L_5 - .L_4)
	.align		4
.L_4:
        /*001c*/ 	.word	index@(write_req_to_token_pool_triton)
        /*0020*/ 	.word	0x00000000
.L_5:


//--------------------- .nv.info.write_req_to_token_pool_triton --------------------------
	.section	.nv.info.write_req_to_token_pool_triton,"",@"SHT_CUDA_INFO"
	.sectionflags	@""
	.align	4


	//----- nvinfo : EIATTR_CUDA_API_VERSION
	.align		4
        /*0000*/ 	.byte	0x04, 0x37
        /*0002*/ 	.short	(.L_7 - .L_6)
.L_6:
        /*0004*/ 	.word	0x00000080


	//----- nvinfo : EIATTR_KPARAM_INFO
	.align		4
.L_7:
        /*0008*/ 	.byte	0x04, 0x17
        /*000a*/ 	.short	(.L_9 - .L_8)
.L_8:
        /*000c*/ 	.word	0x00000000
        /*0010*/ 	.short	0x0006
        /*0012*/ 	.short	0x0030
        /*0014*/ 	.byte	0x00, 0xf4, 0x21, 0x00


	//----- nvinfo : EIATTR_KPARAM_INFO
	.align		4
.L_9:
        /*0018*/ 	.byte	0x04, 0x17
        /*001a*/ 	.short	(.L_11 - .L_10)
.L_10:
        /*001c*/ 	.word	0x00000000
        /*0020*/ 	.short	0x0005
        /*0022*/ 	.short	0x0028
        /*0024*/ 	.byte	0x00, 0xf4, 0x21, 0x00


	//----- nvinfo : EIATTR_KPARAM_INFO
	.align		4
.L_11:
        /*0028*/ 	.byte	0x04, 0x17
        /*002a*/ 	.short	(.L_13 - .L_12)
.L_12:
        /*002c*/ 	.word	0x00000000
        /*0030*/ 	.short	0x0004
        /*0032*/ 	.short	0x0020
        /*0034*/ 	.byte	0x00, 0xf4, 0x21, 0x00


	//----- nvinfo : EIATTR_KPARAM_INFO
	.align		4
.L_13:
        /*0038*/ 	.byte	0x04, 0x17
        /*003a*/ 	.short	(.L_15 - .L_14)
.L_14:
        /*003c*/ 	.word	0x00000000
        /*0040*/ 	.short	0x0003
        /*0042*/ 	.short	0x0018
        /*0044*/ 	.byte	0x00, 0xf4, 0x21, 0x00


	//----- nvinfo : EIATTR_KPARAM_INFO
	.align		4
.L_15:
        /*0048*/ 	.byte	0x04, 0x17
        /*004a*/ 	.short	(.L_17 - .L_16)
.L_16:
        /*004c*/ 	.word	0x00000000
        /*0050*/ 	.short	0x0002
        /*0052*/ 	.short	0x0010
        /*0054*/ 	.byte	0x00, 0xf4, 0x21, 0x00


	//----- nvinfo : EIATTR_KPARAM_INFO
	.align		4
.L_17:
        /*0058*/ 	.byte	0x04, 0x17
        /*005a*/ 	.short	(.L_19 - .L_18)
.L_18:
        /*005c*/ 	.word	0x00000000
        /*0060*/ 	.short	0x0001
        /*0062*/ 	.short	0x0008
        /*0064*/ 	.byte	0x00, 0xf4, 0x21, 0x00


	//----- nvinfo : EIATTR_KPARAM_INFO
	.align		4
.L_19:
        /*0068*/ 	.byte	0x04, 0x17
        /*006a*/ 	.short	(.L_21 - .L_20)
.L_20:
        /*006c*/ 	.word	0x00000000
        /*0070*/ 	.short	0x0000
        /*0072*/ 	.short	0x0000
        /*0074*/ 	.byte	0x00, 0xf4, 0x21, 0x00


	//----- nvinfo : EIATTR_SPARSE_MMA_MASK
	.align		4
.L_21:
        /*0078*/ 	.byte	0x03, 0x50
        /*007a*/ 	.short	0x0000


	//----- nvinfo : EIATTR_MAXREG_COUNT
	.align		4
        /*007c*/ 	.byte	0x03, 0x1b
        /*007e*/ 	.short	0x00ff


	//----- nvinfo : EIATTR_EXIT_INSTR_OFFSETS
	.align		4
        /*0080*/ 	.byte	0x04, 0x1c
        /*0082*/ 	.short	(.L_23 - .L_22)


	//   ....[0]....
.L_22:
        /*0084*/ 	.word	0x00000500


	//   ....[1]....
        /*0088*/ 	.word	0x00001440


	//   ....[2]....
        /*008c*/ 	.word	0x000016d0


	//----- nvinfo : EIATTR_REQNTID
	.align		4
.L_23:
        /*0090*/ 	.byte	0x04, 0x10
        /*0092*/ 	.short	(.L_25 - .L_24)
.L_24:
        /*0094*/ 	.word	0x00000080
        /*0098*/ 	.word	0x00000001
        /*009c*/ 	.word	0x00000001


	//----- nvinfo : EIATTR_CBANK_PARAM_SIZE
	.align		4
.L_25:
        /*00a0*/ 	.byte	0x03, 0x19
        /*00a2*/ 	.short	0x0038


	//----- nvinfo : EIATTR_PARAM_CBANK
	.align		4
        /*00a4*/ 	.byte	0x04, 0x0a
        /*00a6*/ 	.short	(.L_27 - .L_26)
	.align		4
.L_26:
        /*00a8*/ 	.word	index@(.nv.constant0.write_req_to_token_pool_triton)
        /*00ac*/ 	.short	0x0210
        /*00ae*/ 	.short	0x0038


	//----- nvinfo : EIATTR_SW_WAR
	.align		4
.L_27:
        /*00b0*/ 	.byte	0x04, 0x36
        /*00b2*/ 	.short	(.L_29 - .L_28)
.L_28:
        /*00b4*/ 	.word	0x00000008
.L_29:


//--------------------- .nv.callgraph             --------------------------
	.section	.nv.callgraph,"",@"SHT_CUDA_CALLGRAPH"
	.align	4
	.sectionentsize	8
	.align		4
        /*0000*/ 	.word	0x00000000
	.align		4
        /*0004*/ 	.word	0xffffffff
	.align		4
        /*0008*/ 	.word	0x00000000
	.align		4
        /*000c*/ 	.word	0xfffffffe
	.align		4
        /*0010*/ 	.word	0x00000000
	.align		4
        /*0014*/ 	.word	0xfffffffd
	.align		4
        /*0018*/ 	.word	0x00000000
	.align		4
        /*001c*/ 	.word	0xfffffffc


//--------------------- .text.write_req_to_token_pool_triton --------------------------
	.section	.text.write_req_to_token_pool_triton,"ax",@progbits
	.align	128
        .global         write_req_to_token_pool_triton
        .type           write_req_to_token_pool_triton,@function
        .size           write_req_to_token_pool_triton,(.L_x_10 - write_req_to_token_pool_triton)
        .other          write_req_to_token_pool_triton,@"STO_CUDA_ENTRY STV_DEFAULT"
write_req_to_token_pool_triton:
.text.write_req_to_token_pool_triton:
[----:B------:R-:W0:Y:S01]  /*0000*/  LDC R1, c[0x0][0x28] ;  /* 0x00000a00ff017b82 */ /* 0x000e220000000800 */
[----:B------:R-:W1:Y:S07]  /*0010*/  S2R R11, SR_CTAID.X ;  /* 0x00000000000b7919 */ /* 0x000e6e0000002500 */
[----:B------:R-:W2:Y:S01]  /*0020*/  LDC.64 R4, c[0x0][0x218] ;  /* 0x00008600ff047b82 */ /* 0x000ea20000000a00 */
[----:B------:R-:W-:-:S07]  /*0030*/  ULDC.64 UR4, c[0x0][0x208] ;  /* 0x0000820000047ab9 */ /* 0x000fce0000000a00 */
[----:B------:R-:W3:Y:S08]  /*0040*/  LDC.64 R6, c[0x0][0x220] ;  /* 0x00008800ff067b82 */ /* 0x000ef00000000a00 */
[----:B------:R-:W4:Y:S01]  /*0050*/  LDC.64 R2, c[0x0][0x228] ;  /* 0x00008a00ff027b82 */ /* 0x000f220000000a00 */
[C---:B-1----:R-:W-:Y:S01]  /*0060*/  ISETP.NE.AND P0, PT, R11.reuse, RZ, PT ;  /* 0x000000ff0b00720c */ /* 0x042fe20003f05270 */
[----:B--2---:R-:W-:-:S04]  /*0070*/  IMAD.WIDE.U32 R4, R11, 0x8, R4 ;  /* 0x000000080b047825 */ /* 0x004fc800078e0004 */
[C---:B---3--:R-:W-:Y:S02]  /*0080*/  IMAD.WIDE.U32 R6, R11.reuse, 0x8, R6 ;  /* 0x000000080b067825 */ /* 0x048fe400078e0006 */
[----:B------:R-:W5:Y:S02]  /*0090*/  LDG.E.64 R4, desc[UR4][R4.64] ;  /* 0x0000000404047981 */ /* 0x000f64000c1e1b00 */
[----:B----4-:R-:W-:Y:S02]  /*00a0*/  IMAD.WIDE.U32 R2, R11, 0x8, R2 ;  /* 0x000000080b027825 */ /* 0x010fe400078e0002 */
[----:B------:R-:W5:Y:S01]  /*00b0*/  LDG.E.64 R6, desc[UR4][R6.64] ;  /* 0x0000000406067981 */ /* 0x000f62000c1e1b00 */
[----:B------:R-:W-:-:S03]  /*00c0*/  CS2R R8, SRZ ;  /* 0x0000000000087805 */ /* 0x000fc6000001ff00 */
[----:B------:R-:W5:Y:S01]  /*00d0*/  LDG.E.64 R2, desc[UR4][R2.64] ;  /* 0x0000000402027981 */ /* 0x000f62000c1e1b00 */
[----:B0-----:R-:W-:Y:S05]  /*00e0*/  @!P0 BRA `(.L_x_0) ;  /* 0x0000000000ec8947 */ /* 0x001fea0003800000 */
[----:B------:R-:W0:Y:S01]  /*00f0*/  LDC R19, c[0x0][0x234] ;  /* 0x00008d00ff137b82 */ /* 0x000e220000000800 */
[----:B------:R-:W-:Y:S01]  /*0100*/  ISETP.GT.U32.AND P0, PT, R11, RZ, PT ;  /* 0x000000ff0b00720c */ /* 0x000fe20003f04070 */
[----:B------:R-:W-:Y:S01]  /*0110*/  ULDC UR6, c[0x0][0x230] ;  /* 0x00008c0000067ab9 */ /* 0x000fe20000000800 */
[----:B------:R-:W-:Y:S01]  /*0120*/  IMAD.MOV.U32 R0, RZ, RZ, RZ ;  /* 0x000000ffff007224 */ /* 0x000fe200078e00ff */
[----:B------:R-:W-:Y:S02]  /*0130*/  CS2R R8, SRZ ;  /* 0x0000000000087805 */ /* 0x000fe4000001ff00 */
[----:B------:R-:W-:Y:S01]  /*0140*/  ISETP.GT.AND.EX P0, PT, RZ, RZ, PT, P0 ;  /* 0x000000ffff00720c */ /* 0x000fe20003f04300 */
[----:B------:R-:W-:-:S12]  /*0150*/  IMAD.U32 R10, RZ, RZ, UR6 ;  /* 0x00000006ff0a7e24 */ /* 0x000fd8000f8e00ff */
[----:B------:R-:W-:Y:S05]  /*0160*/  @!P0 BRA `(.L_x_1) ;  /* 0x00000000009c8947 */ /* 0x000fea0003800000 */
[----:B------:R-:W-:Y:S02]  /*0170*/  ISETP.GT.U32.AND P1, PT, R11, 0x3, PT ;  /* 0x000000030b00780c */ /* 0x000fe40003f24070 */
[----:B------:R-:W-:Y:S02]  /*0180*/  PLOP3.LUT P0, PT, PT, PT, PT, 0x80, 0x0 ;  /* 0x000000000000781c */ /* 0x000fe40003f0f070 */
[----:B------:R-:W-:-:S13]  /*0190*/  ISETP.GT.AND.EX P1, PT, R0, RZ, PT, P1 ;  /* 0x000000ff0000720c */ /* 0x000fda0003f24310 */
[----:B------:R-:W-:Y:S05]  /*01a0*/  @!P1 BRA `(.L_x_2) ;  /* 0x0000000000489947 */ /* 0x000fea0003800000 */
[----:B------:R-:W-:-:S13]  /*01b0*/  PLOP3.LUT P0, PT, PT, PT, PT, 0x8, 0x0 ;  /* 0x000000000000781c */ /* 0x000fda0003f0e170 */
.L_x_3:
[----:B------:R-:W-:Y:S02]  /*01c0*/  IMAD.MOV.U32 R16, RZ, RZ, R10 ;  /* 0x000000ffff107224 */ /* 0x000fe400078e000a */
[----:B0-----:R-:W-:-:S05]  /*01d0*/  IMAD.MOV.U32 R17, RZ, RZ, R19 ;  /* 0x000000ffff117224 */ /* 0x001fca00078e0013 */
[----:B------:R-:W2:Y:S04]  /*01e0*/  LDG.E.64 R18, desc[UR4][R16.64] ;  /* 0x0000000410127981 */ /* 0x000ea8000c1e1b00 */
[----:B------:R-:W2:Y:S04]  /*01f0*/  LDG.E.64 R20, desc[UR4][R16.64+0x8] ;  /* 0x0000080410147981 */ /* 0x000ea8000c1e1b00 */
[----:B------:R-:W3:Y:S04]  /*0200*/  LDG.E.64 R14, desc[UR4][R16.64+0x10] ;  /* 0x00001004100e7981 */ /* 0x000ee8000c1e1b00 */
[----:B------:R-:W3:Y:S01]  /*0210*/  LDG.E.64 R12, desc[UR4][R16.64+0x18] ;  /* 0x00001804100c7981 */ /* 0x000ee2000c1e1b00 */
[----:B------:R-:W-:-:S02]  /*0220*/  IADD3 R11, P1, R11, -0x4, RZ ;  /* 0xfffffffc0b0b7810 */ /* 0x000fc40007f3e0ff */
[----:B------:R-:W-:Y:S02]  /*0230*/  IADD3 R10, P3, R16, 0x20, RZ ;  /* 0x00000020100a7810 */ /* 0x000fe40007f7e0ff */
[----:B------:R-:W-:Y:S02]  /*0240*/  IADD3.X R0, R0, -0x1, RZ, P1, !PT ;  /* 0xffffffff00007810 */ /* 0x000fe40000ffe4ff */
[----:B------:R-:W-:-:S04]  /*0250*/  ISETP.GT.U32.AND P1, PT, R11, 0x3, PT ;  /* 0x000000030b00780c */ /* 0x000fc80003f24070 */
[----:B------:R-:W-:Y:S02]  /*0260*/  ISETP.GT.AND.EX P1, PT, R0, RZ, PT, P1 ;  /* 0x000000ff0000720c */ /* 0x000fe40003f24310 */
[----:B--2---:R-:W-:-:S04]  /*0270*/  IADD3 R23, P4, P2, R20, R18, R8 ;  /* 0x0000001214177210 */ /* 0x004fc80007a9e008 */
[----:B------:R-:W-:Y:S01]  /*0280*/  IADD3.X R9, R21, R19, R9, P4, P2 ;  /* 0x0000001315097210 */ /* 0x000fe200027e4409 */
[----:B------:R-:W-:Y:S01]  /*0290*/  IMAD.X R19, RZ, RZ, R17, P3 ;  /* 0x000000ffff137224 */ /* 0x000fe200018e0611 */
[----:B---3--:R-:W-:-:S04]  /*02a0*/  IADD3 R8, P5, P6, R12, R14, R23 ;  /* 0x0000000e0c087210 */ /* 0x008fc80007ebe017 */
[----:B------:R-:W-:Y:S01]  /*02b0*/  IADD3.X R9, R13, R15, R9, P5, P6 ;  /* 0x0000000f0d097210 */ /* 0x000fe20002fec409 */
[----:B------:R-:W-:Y:S08]  /*02c0*/  @P1 BRA `(.L_x_3) ;  /* 0xfffffffc00bc1947 */ /* 0x000ff0000383ffff */
.L_x_2:
[----:B------:R-:W-:-:S04]  /*02d0*/  ISETP.GT.U32.AND P1, PT, R11, 0x1, PT ;  /* 0x000000010b00780c */ /* 0x000fc80003f24070 */
[----:B------:R-:W-:-:S13]  /*02e0*/  ISETP.GT.AND.EX P1, PT, R0, RZ, PT, P1 ;  /* 0x000000ff0000720c */ /* 0x000fda0003f24310 */
[----:B------:R-:W-:Y:S05]  /*02f0*/  @!P1 BRA `(.L_x_4) ;  /* 0x00000000002c9947 */ /* 0x000fea0003800000 */
[----:B------:R-:W-:Y:S02]  /*0300*/  IMAD.MOV.U32 R16, RZ, RZ, R10 ;  /* 0x000000ffff107224 */ /* 0x000fe400078e000a */
[----:B0-----:R-:W-:-:S05]  /*0310*/  IMAD.MOV.U32 R17, RZ, RZ, R19 ;  /* 0x000000ffff117224 */ /* 0x001fca00078e0013 */
[----:B------:R-:W2:Y:S04]  /*0320*/  LDG.E.64 R12, desc[UR4][R16.64] ;  /* 0x00000004100c7981 */ /* 0x000ea8000c1e1b00 */
[----:B------:R-:W2:Y:S01]  /*0330*/  LDG.E.64 R14, desc[UR4][R16.64+0x8] ;  /* 0x00000804100e7981 */ /* 0x000ea2000c1e1b00 */
[----:B------:R-:W-:Y:S02]  /*0340*/  IADD3 R10, P4, R10, 0x10, RZ ;  /* 0x000000100a0a7810 */ /* 0x000fe40007f9e0ff */
[----:B------:R-:W-:Y:S02]  /*0350*/  IADD3 R11, P3, R11, -0x2, RZ ;  /* 0xfffffffe0b0b7810 */ /* 0x000fe40007f7e0ff */
[----:B------:R-:W-:Y:S01]  /*0360*/  PLOP3.LUT P0, PT, PT, PT, PT, 0x8, 0x0 ;  /* 0x000000000000781c */ /* 0x000fe20003f0e170 */
[----:B------:R-:W-:Y:S01]  /*0370*/  IMAD.X R19, RZ, RZ, R19, P4 ;  /* 0x000000ffff137224 */ /* 0x000fe200020e0613 */
[----:B------:R-:W-:-:S02]  /*0380*/  IADD3.X R0, R0, -0x1, RZ, P3, !PT ;  /* 0xffffffff00007810 */ /* 0x000fc40001ffe4ff */
[----:B--2---:R-:W-:-:S04]  /*0390*/  IADD3 R8, P1, P2, R14, R12, R8 ;  /* 0x0000000c0e087210 */ /* 0x004fc80007a3e008 */
[----:B------:R-:W-:-:S09]  /*03a0*/  IADD3.X R9, R15, R13, R9, P1, P2 ;  /* 0x0000000d0f097210 */ /* 0x000fd20000fe4409 */
.L_x_4:
[----:B------:R-:W-:-:S04]  /*03b0*/  ISETP.NE.U32.AND P1, PT, R11, RZ, PT ;  /* 0x000000ff0b00720c */ /* 0x000fc80003f25070 */
[----:B------:R-:W-:-:S13]  /*03c0*/  ISETP.NE.OR.EX P0, PT, R0, RZ, P0, P1 ;  /* 0x000000ff0000720c */ /* 0x000fda0000705710 */
[----:B------:R-:W-:Y:S05]  /*03d0*/  @!P0 BRA `(.L_x_0) ;  /* 0x0000000000308947 */ /* 0x000fea0003800000 */
.L_x_1:
[----:B------:R-:W-:Y:S02]  /*03e0*/  IMAD.MOV.U32 R12, RZ, RZ, R10 ;  /* 0x000000ffff0c7224 */ /* 0x000fe400078e000a */
[----:B0-----:R-:W-:-:S06]  /*03f0*/  IMAD.MOV.U32 R13, RZ, RZ, R19 ;  /* 0x000000ffff0d7224 */ /* 0x001fcc00078e0013 */
[----:B------:R-:W2:Y:S01]  /*0400*/  LDG.E.64 R12, desc[UR4][R12.64] ;  /* 0x000000040c0c7981 */ /* 0x000ea2000c1e1b00 */
[----:B------:R-:W-:Y:S02]  /*0410*/  IADD3 R11, P0, R11, -0x1, RZ ;  /* 0xffffffff0b0b7810 */ /* 0x000fe40007f1e0ff */
[----:B------:R-:W-:Y:S02]  /*0420*/  IADD3 R10, P2, R10, 0x8, RZ ;  /* 0x000000080a0a7810 */ /* 0x000fe40007f5e0ff */
[----:B------:R-:W-:Y:S02]  /*0430*/  IADD3.X R0, R0, -0x1, RZ, P0, !PT ;  /* 0xffffffff00007810 */ /* 0x000fe400007fe4ff */
[----:B------:R-:W-:Y:S01]  /*0440*/  ISETP.NE.U32.AND P0, PT, R11, RZ, PT ;  /* 0x000000ff0b00720c */ /* 0x000fe20003f05070 */
[----:B------:R-:W-:-:S03]  /*0450*/  IMAD.X R19, RZ, RZ, R19, P2 ;  /* 0x000000ffff137224 */ /* 0x000fc600010e0613 */
[----:B------:R-:W-:Y:S02]  /*0460*/  ISETP.NE.AND.EX P0, PT, R0, RZ, PT, P0 ;  /* 0x000000ff0000720c */ /* 0x000fe40003f05300 */
[----:B--2---:R-:W-:-:S05]  /*0470*/  IADD3 R8, P1, R12, R8, RZ ;  /* 0x000000080c087210 */ /* 0x004fca0007f3e0ff */
[----:B------:R-:W-:-:S06]  /*0480*/  IMAD.X R9, R13, 0x1, R9, P1 ;  /* 0x000000010d097824 */ /* 0x000fcc00008e0609 */
[----:B------:R-:W-:Y:S05]  /*0490*/  @P0 BRA `(.L_x_1) ;  /* 0xfffffffc00d00947 */ /* 0x000fea000383ffff */
.L_x_0:
[----:B-----5:R-:W-:-:S04]  /*04a0*/  IADD3 R0, P0, -R6, R2, RZ ;  /* 0x0000000206007210 */ /* 0x020fc80007f1e1ff */
[----:B------:R-:W-:Y:S01]  /*04b0*/  IADD3 R11, P1, R0, 0x1ff, RZ ;  /* 0x000001ff000b7810 */ /* 0x000fe20007f3e0ff */
[----:B------:R-:W-:-:S03]  /*04c0*/  IMAD.X R2, R3, 0x1, ~R7, P0 ;  /* 0x0000000103027824 */ /* 0x000fc600000e0e07 */
[----:B------:R-:W-:Y:S01]  /*04d0*/  ISETP.GE.U32.AND P0, PT, R11, 0x200, PT ;  /* 0x000002000b00780c */ /* 0x000fe20003f06070 */
[----:B------:R-:W-:-:S05]  /*04e0*/  IMAD.X R13, RZ, RZ, R2, P1 ;  /* 0x000000ffff0d7224 */ /* 0x000fca00008e0602 */
[----:B------:R-:W-:-:S13]  /*04f0*/  ISETP.GE.AND.EX P0, PT, R13, RZ, PT, P0 ;  /* 0x000000ff0d00720c */ /* 0x000fda0003f06300 */
[----:B------:R-:W-:Y:S05]  /*0500*/  @!P0 EXIT ;  /* 0x000000000000894d */ /* 0x000fea0003800000 */
[----:B------:R-:W1:Y:S01]  /*0510*/  S2R R3, SR_TID.X ;  /* 0x0000000000037919 */ /* 0x000e620000002100 */
[----:B------:R-:W-:Y:S01]  /*0520*/  SHF.R.S32.HI R12, RZ, 0x1f, R13 ;  /* 0x0000001fff0c7819 */ /* 0x000fe2000001140d */
[----:B------:R-:W-:Y:S01]  /*0530*/  IMAD R15, R5, 0x20010, RZ ;  /* 0x00020010050f7824 */ /* 0x000fe200078e02ff */
[C---:B------:R-:W-:Y:S01]  /*0540*/  SHF.L.U64.HI R7, R6.reuse, 0x2, R7 ;  /* 0x0000000206077819 */ /* 0x040fe20000010207 */
[----:B------:R-:W-:Y:S01]  /*0550*/  IMAD.SHL.U32 R6, R6, 0x4, RZ ;  /* 0x0000000406067824 */ /* 0x000fe200078e00ff */
[----:B------:R-:W-:Y:S01]  /*0560*/  LEA.HI R12, P0, R12, R11, RZ, 0x9 ;  /* 0x0000000b0c0c7211 */ /* 0x000fe200078148ff */
[----:B------:R-:W-:Y:S01]  /*0570*/  ULDC.64 UR6, c[0x0][0x210] ;  /* 0x0000840000067ab9 */ /* 0x000fe20000000a00 */
[----:B------:R-:W-:Y:S01]  /*0580*/  ULDC.64 UR8, c[0x0][0x238] ;  /* 0x00008e0000087ab9 */ /* 0x000fe20000000a00 */
[----:B------:R-:W-:-:S04]  /*0590*/  IMAD.WIDE.U32 R4, R4, 0x20010, R6 ;  /* 0x0002001004047825 */ /* 0x000fc800078e0006 */
[----:B------:R-:W-:Y:S02]  /*05a0*/  IMAD.X R13, RZ, RZ, R13, P0 ;  /* 0x000000ffff0d7224 */ /* 0x000fe400000e060d */
[----:B------:R-:W-:-:S03]  /*05b0*/  IMAD.IADD R10, R5, 0x1, R15 ;  /* 0x00000001050a7824 */ /* 0x000fc600078e020f */
[----:B------:R-:W-:-:S04]  /*05c0*/  SHF.R.S64 R5, R12, 0x9, R13 ;  /* 0x000000090c057819 */ /* 0x000fc8000000100d */
[----:B------:R-:W-:Y:S02]  /*05d0*/  ISETP.GT.U32.AND P0, PT, R5, RZ, PT ;  /* 0x000000ff0500720c */ /* 0x000fe40003f04070 */
[----:B-1----:R-:W-:-:S05]  /*05e0*/  LOP3.LUT R3, R3, 0x7f, RZ, 0xc0, !PT ;  /* 0x0000007f03037812 */ /* 0x002fca00078ec0ff */
[C---:B------:R-:W-:Y:S02]  /*05f0*/  IMAD.SHL.U32 R7, R3.reuse, 0x4, RZ ;  /* 0x0000000403077824 */ /* 0x040fe400078e00ff */
[----:B------:R-:W-:-:S03]  /*0600*/  IMAD.SHL.U32 R11, R3, 0x8, RZ ;  /* 0x00000008030b7824 */ /* 0x000fc600078e00ff */
[----:B------:R-:W-:Y:S02]  /*0610*/  IADD3 R7, P3, P1, R4, UR6, R7 ;  /* 0x0000000604077c10 */ /* 0x000fe4000f97e007 */
[----:B------:R-:W-:Y:S02]  /*0620*/  SHF.R.S32.HI R4, RZ, 0x9, R13 ;  /* 0x00000009ff047819 */ /* 0x000fe4000001140d */
[----:B------:R-:W-:Y:S02]  /*0630*/  LEA R6, P4, R8, R11, 0x3 ;  /* 0x0000000b08067211 */ /* 0x000fe400078818ff */
[----:B------:R-:W-:Y:S02]  /*0640*/  ISETP.GT.AND.EX P0, PT, R4, RZ, PT, P0 ;  /* 0x000000ff0400720c */ /* 0x000fe40003f04300 */
[----:B------:R-:W-:Y:S02]  /*0650*/  IADD3 R6, P2, R6, UR8, RZ ;  /* 0x0000000806067c10 */ /* 0x000fe4000ff5e0ff */
[----:B------:R-:W-:-:S02]  /*0660*/  LEA.HI.X R9, R8, RZ, R9, 0x3, P4 ;  /* 0x000000ff08097211 */ /* 0x000fc400020f1c09 */
[----:B------:R-:W-:Y:S02]  /*0670*/  IADD3 R6, P5, R6, 0xc00, RZ ;  /* 0x00000c0006067810 */ /* 0x000fe40007fbe0ff */
[----:B------:R-:W-:Y:S01]  /*0680*/  IADD3 R8, P4, R7, 0x600, RZ ;  /* 0x0000060007087810 */ /* 0x000fe20007f9e0ff */
[----:B------:R-:W-:Y:S01]  /*0690*/  IMAD.MOV.U32 R7, RZ, RZ, RZ ;  /* 0x000000ffff077224 */ /* 0x000fe200078e00ff */
[----:B------:R-:W-:Y:S02]  /*06a0*/  IADD3.X R10, R10, UR7, RZ, P3, P1 ;  /* 0x000000070a0a7c10 */ /* 0x000fe40009fe24ff */
[----:B------:R-:W-:-:S03]  /*06b0*/  IADD3.X R13, RZ, UR9, R9, P5, P2 ;  /* 0x00000009ff0d7c10 */ /* 0x000fc6000afe4409 */
[----:B------:R-:W-:Y:S01]  /*06c0*/  IMAD.X R9, RZ, RZ, R10, P4 ;  /* 0x000000ffff097224 */ /* 0x000fe200020e060a */
[----:B------:R-:W-:Y:S06]  /*06d0*/  @!P0 BRA `(.L_x_5) ;  /* 0x0000000c005c8947 */ /* 0x000fec0003800000 */
[----:B------:R-:W-:Y:S02]  /*06e0*/  ISETP.GT.U32.AND P1, PT, R5, 0x3, PT ;  /* 0x000000030500780c */ /* 0x000fe40003f24070 */
[----:B------:R-:W-:Y:S02]  /*06f0*/  PLOP3.LUT P0, PT, PT, PT, PT, 0x80, 0x0 ;  /* 0x000000000000781c */ /* 0x000fe40003f0f070 */
[----:B------:R-:W-:-:S13]  /*0700*/  ISETP.GT.AND.EX P1, PT, R4, RZ, PT, P1 ;  /* 0x000000ff0400720c */ /* 0x000fda0003f24310 */
[----:B------:R-:W-:Y:S05]  /*0710*/  @!P1 BRA `(.L_x_6) ;  /* 0x0000000400f49947 */ /* 0x000fea0003800000 */
[----:B------:R-:W-:-:S13]  /*0720*/  PLOP3.LUT P0, PT, PT, PT, PT, 0x8, 0x0 ;  /* 0x000000000000781c */ /* 0x000fda0003f0e170 */
.L_x_7:
[C---:B-1----:R-:W-:Y:S01]  /*0730*/  IADD3 R11, P3, R3.reuse, 0x80, RZ ;  /* 0x00000080030b7810 */ /* 0x042fe20007f7e0ff */
[----:B------:R-:W-:Y:S01]  /*0740*/  IMAD.MOV.U32 R15, RZ, RZ, RZ ;  /* 0x000000ffff0f7224 */ /* 0x000fe200078e00ff */
[-C--:B------:R-:W-:Y:S01]  /*0750*/  ISETP.GE.U32.AND P1, PT, R3, R0.reuse, PT ;  /* 0x000000000300720c */ /* 0x080fe20003f26070 */
[----:B------:R-:W-:Y:S01]  /*0760*/  IMAD.MOV.U32 R12, RZ, RZ, R6 ;  /* 0x000000ffff0c7224 */ /* 0x000fe200078e0006 */
[----:B------:R-:W-:Y:S01]  /*0770*/  ISETP.GE.U32.AND P2, PT, R11, R0, PT ;  /* 0x000000000b00720c */ /* 0x000fe20003f46070 */
[----:B------:R-:W-:Y:S01]  /*0780*/  IMAD.X R11, RZ, RZ, R7, P3 ;  /* 0x000000ffff0b7224 */ /* 0x000fe200018e0607 */
[-C--:B------:R-:W-:Y:S02]  /*0790*/  ISETP.GE.AND.EX P1, PT, R7, R2.reuse, PT, P1 ;  /* 0x000000020700720c */ /* 0x080fe40003f26310 */
[----:B------:R-:W-:Y:S02]  /*07a0*/  IADD3 R17, P3, R3, 0x100, RZ ;  /* 0x0000010003117810 */ /* 0x000fe40007f7e0ff */
[----:B------:R-:W-:-:S02]  /*07b0*/  ISETP.GE.AND.EX P2, PT, R11, R2, PT, P2 ;  /* 0x000000020b00720c */ /* 0x000fc40003f46320 */
[----:B------:R-:W-:Y:S02]  /*07c0*/  IADD3 R11, P4, R3, 0x180, RZ ;  /* 0x00000180030b7810 */ /* 0x000fe40007f9e0ff */
[-C--:B------:R-:W-:Y:S01]  /*07d0*/  ISETP.GE.U32.AND P5, PT, R17, R0.reuse, PT ;  /* 0x000000001100720c */ /* 0x080fe20003fa6070 */
[----:B------:R-:W-:Y:S01]  /*07e0*/  IMAD.MOV.U32 R17, RZ, RZ, RZ ;  /* 0x000000ffff117224 */ /* 0x000fe200078e00ff */
[----:B------:R-:W-:Y:S01]  /*07f0*/  ISETP.GE.U32.AND P6, PT, R11, R0, PT ;  /* 0x000000000b00720c */ /* 0x000fe20003fc6070 */
[--C-:B0-----:R-:W-:Y:S02]  /*0800*/  IMAD.X R19, RZ, RZ, R7.reuse, P3 ;  /* 0x000000ffff137224 */ /* 0x101fe400018e0607 */
[----:B------:R-:W-:Y:S01]  /*0810*/  IMAD.X R11, RZ, RZ, R7, P4 ;  /* 0x000000ffff0b7224 */ /* 0x000fe200020e0607 */
[----:B------:R-:W2:Y:S02]  /*0820*/  @!P1 LDG.E R15, desc[UR4][R12.64+-0xc00] ;  /* 0xfff400040c0f9981 */ /* 0x000ea4000c1e1900 */
[----:B------:R-:W-:-:S02]  /*0830*/  ISETP.GE.AND.EX P5, PT, R19, R2, PT, P5 ;  /* 0x000000021300720c */ /* 0x000fc40003fa6350 */
[----:B------:R-:W3:Y:S01]  /*0840*/  @!P2 LDG.E R17, desc[UR4][R12.64+-0x800] ;  /* 0xfff800040c11a981 */ /* 0x000ee2000c1e1900 */
[----:B------:R-:W-:Y:S01]  /*0850*/  ISETP.GE.AND.EX P6, PT, R11, R2, PT, P6 ;  /* 0x000000020b00720c */ /* 0x000fe20003fc6360 */
[----:B------:R-:W-:Y:S02]  /*0860*/  IMAD.MOV.U32 R19, RZ, RZ, RZ ;  /* 0x000000ffff137224 */ /* 0x000fe400078e00ff */
[----:B------:R-:W-:-:S07]  /*0870*/  IMAD.MOV.U32 R21, RZ, RZ, RZ ;  /* 0x000000ffff157224 */ /* 0x000fce00078e00ff */
[----:B------:R-:W4:Y:S04]  /*0880*/  @!P5 LDG.E R19, desc[UR4][R12.64+-0x400] ;  /* 0xfffc00040c13d981 */ /* 0x000f28000c1e1900 */
[----:B------:R-:W5:Y:S01]  /*0890*/  @!P6 LDG.E R21, desc[UR4][R12.64] ;  /* 0x000000040c15e981 */ /* 0x000f62000c1e1900 */
[C---:B------:R-:W-:Y:S01]  /*08a0*/  IADD3 R23, P3, R3.reuse, 0x200, RZ ;  /* 0x0000020003177810 */ /* 0x040fe20007f7e0ff */
[----:B------:R-:W-:Y:S02]  /*08b0*/  IMAD.MOV.U32 R10, RZ, RZ, R8 ;  /* 0x000000ffff0a7224 */ /* 0x000fe400078e0008 */
[----:B------:R-:W-:Y:S01]  /*08c0*/  IMAD.MOV.U32 R11, RZ, RZ, R9 ;  /* 0x000000ffff0b7224 */ /* 0x000fe200078e0009 */
[----:B------:R-:W-:Y:S01]  /*08d0*/  IADD3 R9, P4, R3, 0x280, RZ ;  /* 0x0000028003097810 */ /* 0x000fe20007f9e0ff */
[----:B------:R-:W-:-:S04]  /*08e0*/  IMAD.X R25, RZ, RZ, R7, P3 ;  /* 0x000000ffff197224 */ /* 0x000fc800018e0607 */
[--C-:B------:R-:W-:Y:S01]  /*08f0*/  IMAD.X R27, RZ, RZ, R7.reuse, P4 ;  /* 0x000000ffff1b7224 */ /* 0x100fe200020e0607 */
[----:B--2---:R0:W-:Y:S01]  /*0900*/  @!P1 STG.E desc[UR4][R10.64+-0x600], R15 ;  /* 0xfffa000f0a009986 */ /* 0x0041e2000c101904 */
[-C--:B------:R-:W-:Y:S02]  /*0910*/  ISETP.GE.U32.AND P1, PT, R23, R0.reuse, PT ;  /* 0x000000001700720c */ /* 0x080fe40003f26070 */
[----:B------:R-:W-:Y:S01]  /*0920*/  IADD3 R23, P3, R3, 0x300, RZ ;  /* 0x0000030003177810 */ /* 0x000fe20007f7e0ff */
[----:B---3--:R1:W-:Y:S01]  /*0930*/  @!P2 STG.E desc[UR4][R10.64+-0x400], R17 ;  /* 0xfffc00110a00a986 */ /* 0x0083e2000c101904 */
[----:B------:R-:W-:Y:S02]  /*0940*/  ISETP.GE.U32.AND P2, PT, R9, R0, PT ;  /* 0x000000000900720c */ /* 0x000fe40003f46070 */
[----:B------:R-:W-:Y:S02]  /*0950*/  IADD3 R9, P4, R3, 0x380, RZ ;  /* 0x0000038003097810 */ /* 0x000fe40007f9e0ff */
[-C--:B------:R-:W-:Y:S01]  /*0960*/  ISETP.GE.AND.EX P1, PT, R25, R2.reuse, PT, P1 ;  /* 0x000000021900720c */ /* 0x080fe20003f26310 */
[--C-:B------:R-:W-:Y:S01]  /*0970*/  IMAD.X R25, RZ, RZ, R7.reuse, P3 ;  /* 0x000000ffff197224 */ /* 0x100fe200018e0607 */
[----:B------:R-:W-:Y:S01]  /*0980*/  ISETP.GE.AND.EX P2, PT, R27, R2, PT, P2 ;  /* 0x000000021b00720c */ /* 0x000fe20003f46320 */
[----:B0-----:R-:W-:Y:S01]  /*0990*/  IMAD.X R15, RZ, RZ, R7, P4 ;  /* 0x000000ffff0f7224 */ /* 0x001fe200020e0607 */
[----:B------:R-:W-:-:S02]  /*09a0*/  ISETP.GE.U32.AND P3, PT, R23, R0, PT ;  /* 0x000000001700720c */ /* 0x000fc40003f66070 */
[----:B------:R-:W-:Y:S01]  /*09b0*/  ISETP.GE.U32.AND P4, PT, R9, R0, PT ;  /* 0x000000000900720c */ /* 0x000fe20003f86070 */
[----:B------:R-:W-:Y:S01]  /*09c0*/  IMAD.MOV.U32 R9, RZ, RZ, RZ ;  /* 0x000000ffff097224 */ /* 0x000fe200078e00ff */
[-C--:B------:R-:W-:Y:S01]  /*09d0*/  ISETP.GE.AND.EX P3, PT, R25, R2.reuse, PT, P3 ;  /* 0x000000021900720c */ /* 0x080fe20003f66330 */
[----:B----4-:R-:W-:Y:S01]  /*09e0*/  @!P5 STG.E desc[UR4][R10.64+-0x200], R19 ;  /* 0xfffe00130a00d986 */ /* 0x010fe2000c101904 */
[----:B------:R-:W-:Y:S01]  /*09f0*/  ISETP.GE.AND.EX P4, PT, R15, R2, PT, P4 ;  /* 0x000000020f00720c */ /* 0x000fe20003f86340 */
[----:B------:R-:W-:Y:S02]  /*0a00*/  IMAD.MOV.U32 R15, RZ, RZ, RZ ;  /* 0x000000ffff0f7224 */ /* 0x000fe400078e00ff */
[----:B-----5:R0:W-:Y:S01]  /*0a10*/  @!P6 STG.E desc[UR4][R10.64], R21 ;  /* 0x000000150a00e986 */ /* 0x0201e2000c101904 */
[----:B-1----:R-:W-:-:S03]  /*0a20*/  IMAD.MOV.U32 R17, RZ, RZ, RZ ;  /* 0x000000ffff117224 */ /* 0x002fc600078e00ff */
[----:B------:R-:W2:Y:S01]  /*0a30*/  @!P1 LDG.E R9, desc[UR4][R12.64+0x400] ;  /* 0x000400040c099981 */ /* 0x000ea2000c1e1900 */
[----:B------:R-:W-:-:S03]  /*0a40*/  IMAD.MOV.U32 R23, RZ, RZ, RZ ;  /* 0x000000ffff177224 */ /* 0x000fc600078e00ff */
[----:B------:R-:W3:Y:S04]  /*0a50*/  @!P2 LDG.E R15, desc[UR4][R12.64+0x800] ;  /* 0x000800040c0fa981 */ /* 0x000ee8000c1e1900 */
[----:B------:R-:W4:Y:S04]  /*0a60*/  @!P3 LDG.E R17, desc[UR4][R12.64+0xc00] ;  /* 0x000c00040c11b981 */ /* 0x000f28000c1e1900 */
[----:B------:R-:W5:Y:S01]  /*0a70*/  @!P4 LDG.E R23, desc[UR4][R12.64+0x1000] ;  /* 0x001000040c17c981 */ /* 0x000f62000c1e1900 */
[C---:B------:R-:W-:Y:S01]  /*0a80*/  IADD3 R25, P6, R3.reuse, 0x480, RZ ;  /* 0x0000048003197810 */ /* 0x040fe20007fde0ff */
[----:B0-----:R-:W-:Y:S01]  /*0a90*/  IMAD.MOV.U32 R21, RZ, RZ, RZ ;  /* 0x000000ffff157224 */ /* 0x001fe200078e00ff */
[----:B------:R-:W-:-:S03]  /*0aa0*/  IADD3 R27, P5, R3, 0x400, RZ ;  /* 0x00000400031b7810 */ /* 0x000fc60007fbe0ff */
[--C-:B------:R-:W-:Y:S01]  /*0ab0*/  IMAD.X R19, RZ, RZ, R7.reuse, P6 ;  /* 0x000000ffff137224 */ /* 0x100fe200030e0607 */
[-C--:B------:R-:W-:Y:S01]  /*0ac0*/  ISETP.GE.U32.AND P6, PT, R25, R0.reuse, PT ;  /* 0x000000001900720c */ /* 0x080fe20003fc6070 */
[----:B------:R-:W-:Y:S01]  /*0ad0*/  IMAD.X R29, RZ, RZ, R7, P5 ;  /* 0x000000ffff1d7224 */ /* 0x000fe200028e0607 */
[----:B------:R-:W-:Y:S02]  /*0ae0*/  ISETP.GE.U32.AND P5, PT, R27, R0, PT ;  /* 0x000000001b00720c */ /* 0x000fe40003fa6070 */
[-C--:B------:R-:W-:Y:S02]  /*0af0*/  ISETP.GE.AND.EX P6, PT, R19, R2.reuse, PT, P6 ;  /* 0x000000021300720c */ /* 0x080fe40003fc6360 */
[----:B------:R-:W-:Y:S01]  /*0b00*/  ISETP.GE.AND.EX P5, PT, R29, R2, PT, P5 ;  /* 0x000000021d00720c */ /* 0x000fe20003fa6350 */
[----:B--2---:R0:W-:Y:S01]  /*0b10*/  @!P1 STG.E desc[UR4][R10.64+0x200], R9 ;  /* 0x000200090a009986 */ /* 0x0041e2000c101904 */
[----:B------:R-:W-:-:S03]  /*0b20*/  IADD3 R19, P1, R3, 0x500, RZ ;  /* 0x0000050003137810 */ /* 0x000fc60007f3e0ff */
[----:B---3--:R1:W-:Y:S01]  /*0b30*/  @!P2 STG.E desc[UR4][R10.64+0x400], R15 ;  /* 0x0004000f0a00a986 */ /* 0x0083e2000c101904 */
[----:B------:R-:W-:Y:S01]  /*0b40*/  ISETP.GE.U32.AND P2, PT, R19, R0, PT ;  /* 0x000000001300720c */ /* 0x000fe20003f46070 */
[----:B------:R-:W-:Y:S02]  /*0b50*/  IMAD.MOV.U32 R19, RZ, RZ, RZ ;  /* 0x000000ffff137224 */ /* 0x000fe400078e00ff */
[----:B----4-:R2:W-:Y:S01]  /*0b60*/  @!P3 STG.E desc[UR4][R10.64+0x600], R17 ;  /* 0x000600110a00b986 */ /* 0x0105e2000c101904 */
[----:B------:R-:W-:-:S03]  /*0b70*/  IADD3 R25, P3, R3, 0x580, RZ ;  /* 0x0000058003197810 */ /* 0x000fc60007f7e0ff */
[----:B-----5:R3:W-:Y:S01]  /*0b80*/  @!P4 STG.E desc[UR4][R10.64+0x800], R23 ;  /* 0x000800170a00c986 */ /* 0x0207e2000c101904 */
[----:B0-----:R-:W-:-:S03]  /*0b90*/  IMAD.X R9, RZ, RZ, R7, P1 ;  /* 0x000000ffff097224 */ /* 0x001fc600008e0607 */
[----:B------:R-:W4:Y:S04]  /*0ba0*/  @!P6 LDG.E R21, desc[UR4][R12.64+0x1800] ;  /* 0x001800040c15e981 */ /* 0x000f28000c1e1900 */
[----:B------:R-:W5:Y:S01]  /*0bb0*/  @!P5 LDG.E R19, desc[UR4][R12.64+0x1400] ;  /* 0x001400040c13d981 */ /* 0x000f62000c1e1900 */
[----:B------:R-:W-:Y:S01]  /*0bc0*/  ISETP.GE.AND.EX P1, PT, R9, R2, PT, P2 ;  /* 0x000000020900720c */ /* 0x000fe20003f26320 */
[----:B------:R-:W-:Y:S01]  /*0bd0*/  IMAD.X R9, RZ, RZ, R7, P3 ;  /* 0x000000ffff097224 */ /* 0x000fe200018e0607 */
[----:B------:R-:W-:-:S04]  /*0be0*/  ISETP.GE.U32.AND P4, PT, R25, R0, PT ;  /* 0x000000001900720c */ /* 0x000fc80003f86070 */
[----:B------:R-:W-:Y:S01]  /*0bf0*/  ISETP.GE.AND.EX P3, PT, R9, R2, PT, P4 ;  /* 0x000000020900720c */ /* 0x000fe20003f66340 */
[----:B------:R-:W-:Y:S02]  /*0c00*/  IMAD.MOV.U32 R9, RZ, RZ, RZ ;  /* 0x000000ffff097224 */ /* 0x000fe400078e00ff */
[----:B-1----:R-:W-:-:S04]  /*0c10*/  IMAD.MOV.U32 R15, RZ, RZ, RZ ;  /* 0x000000ffff0f7224 */ /* 0x002fc800078e00ff */
[----:B------:R-:W3:Y:S06]  /*0c20*/  @!P1 LDG.E R9, desc[UR4][R12.64+0x1c00] ;  /* 0x001c00040c099981 */ /* 0x000eec000c1e1900 */
[----:B------:R-:W3:Y:S01]  /*0c30*/  @!P3 LDG.E R15, desc[UR4][R12.64+0x2000] ;  /* 0x002000040c0fb981 */ /* 0x000ee2000c1e1900 */
[----:B--2---:R-:W-:-:S04]  /*0c40*/  IADD3 R17, P4, R3, 0x600, RZ ;  /* 0x0000060003117810 */ /* 0x004fc80007f9e0ff */
[----:B------:R-:W-:Y:S01]  /*0c50*/  ISETP.GE.U32.AND P2, PT, R17, R0, PT ;  /* 0x000000001100720c */ /* 0x000fe20003f46070 */
[----:B------:R-:W-:Y:S01]  /*0c60*/  IMAD.X R29, RZ, RZ, R7, P4 ;  /* 0x000000ffff1d7224 */ /* 0x000fe200020e0607 */
[----:B------:R-:W-:-:S04]  /*0c70*/  IADD3 R17, P4, R3, 0x780, RZ ;  /* 0x0000078003117810 */ /* 0x000fc80007f9e0ff */
[----:B------:R-:W-:Y:S01]  /*0c80*/  ISETP.GE.AND.EX P2, PT, R29, R2, PT, P2 ;  /* 0x000000021d00720c */ /* 0x000fe20003f46320 */
[----:B----4-:R-:W-:Y:S01]  /*0c90*/  @!P6 STG.E desc[UR4][R10.64+0xc00], R21 ;  /* 0x000c00150a00e986 */ /* 0x010fe2000c101904 */
[----:B------:R-:W-:-:S03]  /*0ca0*/  IADD3 R25, P6, R3, 0x680, RZ ;  /* 0x0000068003197810 */ /* 0x000fc60007fde0ff */
[----:B-----5:R0:W-:Y:S01]  /*0cb0*/  @!P5 STG.E desc[UR4][R10.64+0xa00], R19 ;  /* 0x000a00130a00d986 */ /* 0x0201e2000c101904 */
[----:B---3--:R-:W-:Y:S01]  /*0cc0*/  IADD3 R23, P5, R3, 0x700, RZ ;  /* 0x0000070003177810 */ /* 0x008fe20007fbe0ff */
[----:B------:R-:W-:Y:S01]  /*0cd0*/  IMAD.X R27, RZ, RZ, R7, P6 ;  /* 0x000000ffff1b7224 */ /* 0x000fe200030e0607 */
[----:B------:R-:W-:-:S03]  /*0ce0*/  ISETP.GE.U32.AND P6, PT, R25, R0, PT ;  /* 0x000000001900720c */ /* 0x000fc60003fc6070 */
[--C-:B------:R-:W-:Y:S01]  /*0cf0*/  IMAD.X R25, RZ, RZ, R7.reuse, P5 ;  /* 0x000000ffff197224 */ /* 0x100fe200028e0607 */
[-C--:B------:R-:W-:Y:S01]  /*0d00*/  ISETP.GE.U32.AND P5, PT, R23, R0.reuse, PT ;  /* 0x000000001700720c */ /* 0x080fe20003fa6070 */
[----:B------:R-:W-:Y:S01]  /*0d10*/  IMAD.X R23, RZ, RZ, R7, P4 ;  /* 0x000000ffff177224 */ /* 0x000fe200020e0607 */
[----:B------:R-:W-:-:S04]  /*0d20*/  ISETP.GE.U32.AND P4, PT, R17, R0, PT ;  /* 0x000000001100720c */ /* 0x000fc80003f86070 */
[-C--:B------:R-:W-:Y:S02]  /*0d30*/  ISETP.GE.AND.EX P4, PT, R23, R2.reuse, PT, P4 ;  /* 0x000000021700720c */ /* 0x080fe40003f86340 */
[-C--:B------:R-:W-:Y:S02]  /*0d40*/  ISETP.GE.AND.EX P6, PT, R27, R2.reuse, PT, P6 ;  /* 0x000000021b00720c */ /* 0x080fe40003fc6360 */
[----:B------:R-:W-:Y:S01]  /*0d50*/  ISETP.GE.AND.EX P5, PT, R25, R2, PT, P5 ;  /* 0x000000021900720c */ /* 0x000fe20003fa6350 */
[----:B------:R-:W-:Y:S02]  /*0d60*/  IMAD.MOV.U32 R17, RZ, RZ, RZ ;  /* 0x000000ffff117224 */ /* 0x000fe400078e00ff */
[----:B------:R-:W-:Y:S02]  /*0d70*/  IMAD.MOV.U32 R23, RZ, RZ, RZ ;  /* 0x000000ffff177224 */ /* 0x000fe400078e00ff */
[----:B0-----:R-:W-:Y:S02]  /*0d80*/  IMAD.MOV.U32 R19, RZ, RZ, RZ ;  /* 0x000000ffff137224 */ /* 0x001fe400078e00ff */
[----:B------:R-:W-:Y:S01]  /*0d90*/  IMAD.MOV.U32 R21, RZ, RZ, RZ ;  /* 0x000000ffff157224 */ /* 0x000fe200078e00ff */
[----:B------:R0:W-:Y:S04]  /*0da0*/  @!P1 STG.E desc[UR4][R10.64+0xe00], R9 ;  /* 0x000e00090a009986 */ /* 0x0001e8000c101904 */
[----:B------:R1:W-:Y:S04]  /*0db0*/  @!P3 STG.E desc[UR4][R10.64+0x1000], R15 ;  /* 0x0010000f0a00b986 */ /* 0x0003e8000c101904 */
[----:B------:R-:W2:Y:S04]  /*0dc0*/  @!P2 LDG.E R17, desc[UR4][R12.64+0x2400] ;  /* 0x002400040c11a981 */ /* 0x000ea8000c1e1900 */
[----:B------:R-:W3:Y:S04]  /*0dd0*/  @!P4 LDG.E R23, desc[UR4][R12.64+0x3000] ;  /* 0x003000040c17c981 */ /* 0x000ee8000c1e1900 */
[----:B------:R-:W4:Y:S04]  /*0de0*/  @!P6 LDG.E R19, desc[UR4][R12.64+0x2800] ;  /* 0x002800040c13e981 */ /* 0x000f28000c1e1900 */
[----:B------:R5:W4:Y:S01]  /*0df0*/  @!P5 LDG.E R21, desc[UR4][R12.64+0x2c00] ;  /* 0x002c00040c15d981 */ /* 0x000b22000c1e1900 */
[----:B------:R-:W-:-:S04]  /*0e00*/  IADD3 R5, P1, R5, -0x4, RZ ;  /* 0xfffffffc05057810 */ /* 0x000fc80007f3e0ff */
[----:B------:R-:W-:Y:S02]  /*0e10*/  IADD3.X R4, R4, -0x1, RZ, P1, !PT ;  /* 0xffffffff04047810 */ /* 0x000fe40000ffe4ff */
[----:B------:R-:W-:-:S04]  /*0e20*/  ISETP.GT.U32.AND P1, PT, R5, 0x3, PT ;  /* 0x000000030500780c */ /* 0x000fc80003f24070 */
[----:B------:R-:W-:Y:S02]  /*0e30*/  ISETP.GT.AND.EX P1, PT, R4, RZ, PT, P1 ;  /* 0x000000ff0400720c */ /* 0x000fe40003f24310 */
[----:B------:R-:W-:-:S05]  /*0e40*/  IADD3 R6, P3, R12, 0x4000, RZ ;  /* 0x000040000c067810 */ /* 0x000fca0007f7e0ff */
[----:B-----5:R-:W-:Y:S01]  /*0e50*/  IMAD.X R13, RZ, RZ, R13, P3 ;  /* 0x000000ffff0d7224 */ /* 0x020fe200018e060d */
[----:B--2---:R1:W-:Y:S01]  /*0e60*/  @!P2 STG.E desc[UR4][R10.64+0x1200], R17 ;  /* 0x001200110a00a986 */ /* 0x0043e2000c101904 */
[----:B------:R-:W-:-:S03]  /*0e70*/  IADD3 R8, P2, R10, 0x2000, RZ ;  /* 0x000020000a087810 */ /* 0x000fc60007f5e0ff */
[----:B---3--:R1:W-:Y:S01]  /*0e80*/  @!P4 STG.E desc[UR4][R10.64+0x1800], R23 ;  /* 0x001800170a00c986 */ /* 0x0083e2000c101904 */
[----:B------:R-:W-:-:S03]  /*0e90*/  IADD3 R3, P4, R3, 0x800, RZ ;  /* 0x0000080003037810 */ /* 0x000fc60007f9e0ff */
[----:B----4-:R1:W-:Y:S01]  /*0ea0*/  @!P6 STG.E desc[UR4][R10.64+0x1400], R19 ;  /* 0x001400130a00e986 */ /* 0x0103e2000c101904 */
[----:B0-----:R-:W-:-:S03]  /*0eb0*/  IMAD.X R9, RZ, RZ, R11, P2 ;  /* 0x000000ffff097224 */ /* 0x001fc600010e060b */
[----:B------:R1:W-:Y:S01]  /*0ec0*/  @!P5 STG.E desc[UR4][R10.64+0x1600], R21 ;  /* 0x001600150a00d986 */ /* 0x0003e2000c101904 */
[----:B------:R-:W-:Y:S01]  /*0ed0*/  IMAD.X R7, RZ, RZ, R7, P4 ;  /* 0x000000ffff077224 */ /* 0x000fe200020e0607 */
[----:B------:R-:W-:Y:S06]  /*0ee0*/  @P1 BRA `(.L_x_7) ;  /* 0xfffffff800101947 */ /* 0x000fec000383ffff */
.L_x_6:
[----:B------:R-:W-:-:S04]  /*0ef0*/  ISETP.GT.U32.AND P1, PT, R5, 0x1, PT ;  /* 0x000000010500780c */ /* 0x000fc80003f24070 */
[----:B------:R-:W-:-:S13]  /*0f00*/  ISETP.GT.AND.EX P1, PT, R4, RZ, PT, P1 ;  /* 0x000000ff0400720c */ /* 0x000fda0003f24310 */
[----:B------:R-:W-:Y:S05]  /*0f10*/  @!P1 BRA `(.L_x_8) ;  /* 0x0000000400409947 */ /* 0x000fea0003800000 */
[C---:B-1----:R-:W-:Y:S01]  /*0f20*/  IADD3 R11, P0, R3.reuse, 0x80, RZ ;  /* 0x00000080030b7810 */ /* 0x042fe20007f1e0ff */
[----:B------:R-:W-:Y:S01]  /*0f30*/  IMAD.MOV.U32 R21, RZ, RZ, RZ ;  /* 0x000000ffff157224 */ /* 0x000fe200078e00ff */
[-C--:B------:R-:W-:Y:S01]  /*0f40*/  ISETP.GE.U32.AND P1, PT, R3, R0.reuse, PT ;  /* 0x000000000300720c */ /* 0x080fe20003f26070 */
[----:B0-----:R-:W-:Y:S01]  /*0f50*/  IMAD.MOV.U32 R19, RZ, RZ, RZ ;  /* 0x000000ffff137224 */ /* 0x001fe200078e00ff */
[----:B------:R-:W-:Y:S01]  /*0f60*/  ISETP.GE.U32.AND P4, PT, R11, R0, PT ;  /* 0x000000000b00720c */ /* 0x000fe20003f86070 */
[----:B------:R-:W-:Y:S01]  /*0f70*/  IMAD.X R15, RZ, RZ, R7, P0 ;  /* 0x000000ffff0f7224 */ /* 0x000fe200000e0607 */
[-C--:B------:R-:W-:Y:S02]  /*0f80*/  ISETP.GE.AND.EX P1, PT, R7, R2.reuse, PT, P1 ;  /* 0x000000020700720c */ /* 0x080fe40003f26310 */
[----:B------:R-:W-:Y:S02]  /*0f90*/  IADD3 R11, P2, R3, 0x100, RZ ;  /* 0x00000100030b7810 */ /* 0x000fe40007f5e0ff */
[----:B------:R-:W-:-:S02]  /*0fa0*/  ISETP.GE.AND.EX P4, PT, R15, R2, PT, P4 ;  /* 0x000000020f00720c */ /* 0x000fc40003f86340 */
[----:B------:R-:W-:Y:S02]  /*0fb0*/  IADD3 R10, P3, R6, -0x800, RZ ;  /* 0xfffff800060a7810 */ /* 0x000fe40007f7e0ff */
[----:B------:R-:W-:Y:S02]  /*0fc0*/  ISETP.GE.U32.AND P0, PT, R11, R0, PT ;  /* 0x000000000b00720c */ /* 0x000fe40003f06070 */
[----:B------:R-:W-:-:S03]  /*0fd0*/  IADD3.X R11, R13, -0x1, RZ, P3, !PT ;  /* 0xffffffff0d0b7810 */ /* 0x000fc60001ffe4ff */
[----:B------:R-:W-:Y:S01]  /*0fe0*/  @!P1 IMAD.MOV.U32 R12, RZ, RZ, R6 ;  /* 0x000000ffff0c9224 */ /* 0x000fe200078e0006 */
[----:B------:R-:W-:Y:S01]  /*0ff0*/  IADD3 R15, P5, R3, 0x180, RZ ;  /* 0x00000180030f7810 */ /* 0x000fe20007fbe0ff */
[----:B------:R-:W-:Y:S02]  /*1000*/  IMAD.X R17, RZ, RZ, R7, P2 ;  /* 0x000000ffff117224 */ /* 0x000fe400010e0607 */
[----:B------:R-:W2:Y:S01]  /*1010*/  @!P4 LDG.E R19, desc[UR4][R10.64] ;  /* 0x000000040a13c981 */ /* 0x000ea2000c1e1900 */
[----:B------:R-:W-:-:S03]  /*1020*/  ISETP.GE.U32.AND P3, PT, R15, R0, PT ;  /* 0x000000000f00720c */ /* 0x000fc60003f66070 */
[----:B------:R0:W3:Y:S01]  /*1030*/  @!P1 LDG.E R21, desc[UR4][R12.64+-0xc00] ;  /* 0xfff400040c159981 */ /* 0x0000e2000c1e1900 */
[----:B------:R-:W-:Y:S01]  /*1040*/  IMAD.X R15, RZ, RZ, R7, P5 ;  /* 0x000000ffff0f7224 */ /* 0x000fe200028e0607 */
[-C--:B------:R-:W-:Y:S02]  /*1050*/  ISETP.GE.AND.EX P0, PT, R17, R2.reuse, PT, P0 ;  /* 0x000000021100720c */ /* 0x080fe40003f06300 */
[----:B------:R-:W-:Y:S02]  /*1060*/  IADD3 R14, P2, R6, -0x400, RZ ;  /* 0xfffffc00060e7810 */ /* 0x000fe40007f5e0ff */
[----:B------:R-:W-:Y:S02]  /*1070*/  ISETP.GE.AND.EX P3, PT, R15, R2, PT, P3 ;  /* 0x000000020f00720c */ /* 0x000fe40003f66330 */
[----:B------:R-:W-:Y:S02]  /*1080*/  CS2R R16, SRZ ;  /* 0x0000000000107805 */ /* 0x000fe4000001ff00 */
[----:B------:R-:W-:-:S05]  /*1090*/  IADD3.X R15, R13, -0x1, RZ, P2, !PT ;  /* 0xffffffff0d0f7810 */ /* 0x000fca00017fe4ff */
[----:B------:R1:W4:Y:S04]  /*10a0*/  @!P0 LDG.E R17, desc[UR4][R14.64] ;  /* 0x000000040e118981 */ /* 0x000328000c1e1900 */
[----:B0-----:R-:W-:-:S05]  /*10b0*/  @!P3 IMAD.MOV.U32 R12, RZ, RZ, R6 ;  /* 0x000000ffff0cb224 */ /* 0x001fca00078e0006 */
[----:B------:R-:W5:Y:S01]  /*10c0*/  @!P3 LDG.E R16, desc[UR4][R12.64] ;  /* 0x000000040c10b981 */ /* 0x000f62000c1e1900 */
[----:B------:R-:W-:Y:S02]  /*10d0*/  IADD3 R10, P2, R8, -0x400, RZ ;  /* 0xfffffc00080a7810 */ /* 0x000fe40007f5e0ff */
[----:B------:R-:W-:Y:S02]  /*10e0*/  IADD3 R23, P6, R3, 0x380, RZ ;  /* 0x0000038003177810 */ /* 0x000fe40007fde0ff */
[----:B------:R-:W-:Y:S02]  /*10f0*/  IADD3.X R11, R9, -0x1, RZ, P2, !PT ;  /* 0xffffffff090b7810 */ /* 0x000fe400017fe4ff */
[----:B------:R-:W-:-:S04]  /*1100*/  IADD3 R25, P5, R3, 0x280, RZ ;  /* 0x0000028003197810 */ /* 0x000fc80007fbe0ff */
[----:B------:R-:W-:Y:S01]  /*1110*/  ISETP.GE.U32.AND P2, PT, R25, R0, PT ;  /* 0x000000001900720c */ /* 0x000fe20003f46070 */
[----:B------:R-:W-:Y:S01]  /*1120*/  IMAD.X R29, RZ, RZ, R7, P5 ;  /* 0x000000ffff1d7224 */ /* 0x000fe200028e0607 */
[----:B-1----:R-:W-:-:S04]  /*1130*/  IADD3 R14, P5, R8, -0x200, RZ ;  /* 0xfffffe00080e7810 */ /* 0x002fc80007fbe0ff */
[----:B------:R-:W-:Y:S02]  /*1140*/  IADD3.X R15, R9, -0x1, RZ, P5, !PT ;  /* 0xffffffff090f7810 */ /* 0x000fe40002ffe4ff */
[----:B------:R-:W-:Y:S01]  /*1150*/  ISETP.GE.AND.EX P2, PT, R29, R2, PT, P2 ;  /* 0x000000021d00720c */ /* 0x000fe20003f46320 */
[----:B---3--:R-:W-:Y:S01]  /*1160*/  @!P1 STG.E desc[UR4][R8.64+-0x600], R21 ;  /* 0xfffa001508009986 */ /* 0x008fe2000c101904 */
[----:B------:R-:W-:Y:S01]  /*1170*/  ISETP.GE.U32.AND P1, PT, R23, R0, PT ;  /* 0x000000001700720c */ /* 0x000fe20003f26070 */
[----:B------:R-:W-:Y:S02]  /*1180*/  IMAD.X R23, RZ, RZ, R7, P6 ;  /* 0x000000ffff177224 */ /* 0x000fe400030e0607 */
[----:B--2---:R0:W-:Y:S01]  /*1190*/  @!P4 STG.E desc[UR4][R10.64], R19 ;  /* 0x000000130a00c986 */ /* 0x0041e2000c101904 */
[C---:B------:R-:W-:Y:S02]  /*11a0*/  IADD3 R25, P4, R3.reuse, 0x300, RZ ;  /* 0x0000030003197810 */ /* 0x040fe40007f9e0ff */
[----:B------:R-:W-:-:S03]  /*11b0*/  IADD3 R3, P6, R3, 0x200, RZ ;  /* 0x0000020003037810 */ /* 0x000fc60007fde0ff */
[--C-:B------:R-:W-:Y:S01]  /*11c0*/  IMAD.X R27, RZ, RZ, R7.reuse, P4 ;  /* 0x000000ffff1b7224 */ /* 0x100fe200020e0607 */
[----:B------:R-:W-:Y:S01]  /*11d0*/  ISETP.GE.U32.AND P4, PT, R3, R0, PT ;  /* 0x000000000300720c */ /* 0x000fe20003f86070 */
[----:B------:R-:W-:Y:S01]  /*11e0*/  IMAD.X R7, RZ, RZ, R7, P6 ;  /* 0x000000ffff077224 */ /* 0x000fe200030e0607 */
[----:B------:R-:W-:-:S04]  /*11f0*/  ISETP.GE.AND.EX P1, PT, R23, R2, PT, P1 ;  /* 0x000000021700720c */ /* 0x000fc80003f26310 */
[----:B------:R-:W-:Y:S01]  /*1200*/  ISETP.GE.AND.EX P4, PT, R7, R2, PT, P4 ;  /* 0x000000020700720c */ /* 0x000fe20003f86340 */
[----:B----4-:R1:W-:Y:S01]  /*1210*/  @!P0 STG.E desc[UR4][R14.64], R17 ;  /* 0x000000110e008986 */ /* 0x0103e2000c101904 */
[----:B0-----:R-:W-:Y:S02]  /*1220*/  IADD3 R10, P0, R6, 0x1000, RZ ;  /* 0x00001000060a7810 */ /* 0x001fe40007f1e0ff */
[----:B------:R-:W-:Y:S01]  /*1230*/  ISETP.GE.U32.AND P5, PT, R25, R0, PT ;  /* 0x000000001900720c */ /* 0x000fe20003fa6070 */
[----:B------:R-:W-:Y:S02]  /*1240*/  IMAD.MOV.U32 R25, RZ, RZ, RZ ;  /* 0x000000ffff197224 */ /* 0x000fe400078e00ff */
[----:B------:R-:W-:Y:S01]  /*1250*/  IMAD.X R11, RZ, RZ, R13, P0 ;  /* 0x000000ffff0b7224 */ /* 0x000fe200000e060d */
[----:B------:R-:W-:Y:S01]  /*1260*/  ISETP.GE.AND.EX P5, PT, R27, R2, PT, P5 ;  /* 0x000000021b00720c */ /* 0x000fe20003fa6350 */
[----:B------:R-:W-:Y:S01]  /*1270*/  IMAD.MOV.U32 R21, RZ, RZ, RZ ;  /* 0x000000ffff157224 */ /* 0x000fe200078e00ff */
[----:B-----5:R0:W-:Y:S01]  /*1280*/  @!P3 STG.E desc[UR4][R8.64], R16 ;  /* 0x000000100800b986 */ /* 0x0201e2000c101904 */
[----:B------:R-:W-:-:S02]  /*1290*/  IMAD.MOV.U32 R19, RZ, RZ, RZ ;  /* 0x000000ffff137224 */ /* 0x000fc400078e00ff */
[----:B-1----:R-:W-:Y:S01]  /*12a0*/  @!P4 IMAD.MOV.U32 R14, RZ, RZ, R6 ;  /* 0x000000ffff0ec224 */ /* 0x002fe200078e0006 */
[----:B------:R-:W2:Y:S01]  /*12b0*/  @!P1 LDG.E R25, desc[UR4][R10.64] ;  /* 0x000000040a199981 */ /* 0x000ea2000c1e1900 */
[----:B------:R-:W-:Y:S02]  /*12c0*/  @!P4 IMAD.MOV.U32 R15, RZ, RZ, R13 ;  /* 0x000000ffff0fc224 */ /* 0x000fe400078e000d */
[----:B------:R-:W-:Y:S01]  /*12d0*/  IMAD.MOV.U32 R23, RZ, RZ, RZ ;  /* 0x000000ffff177224 */ /* 0x000fe200078e00ff */
[----:B------:R-:W3:Y:S04]  /*12e0*/  @!P2 LDG.E R21, desc[UR4][R10.64+-0x800] ;  /* 0xfff800040a15a981 */ /* 0x000ee8000c1e1900 */
[----:B------:R-:W4:Y:S04]  /*12f0*/  @!P4 LDG.E R19, desc[UR4][R14.64+0x400] ;  /* 0x000400040e13c981 */ /* 0x000f28000c1e1900 */
[----:B------:R-:W5:Y:S01]  /*1300*/  @!P5 LDG.E R23, desc[UR4][R10.64+-0x400] ;  /* 0xfffc00040a17d981 */ /* 0x000f62000c1e1900 */
[----:B------:R-:W-:-:S05]  /*1310*/  IADD3 R12, P0, R8, 0x800, RZ ;  /* 0x00000800080c7810 */ /* 0x000fca0007f1e0ff */
[----:B------:R-:W-:Y:S01]  /*1320*/  IMAD.X R13, RZ, RZ, R9, P0 ;  /* 0x000000ffff0d7224 */ /* 0x000fe200000e0609 */
[----:B------:R-:W-:Y:S02]  /*1330*/  IADD3 R6, P3, R10, 0x1000, RZ ;  /* 0x000010000a067810 */ /* 0x000fe40007f7e0ff */
[----:B------:R-:W-:Y:S02]  /*1340*/  PLOP3.LUT P0, PT, PT, PT, PT, 0x8, 0x0 ;  /* 0x000000000000781c */ /* 0x000fe40003f0e170 */
[----:B--2---:R-:W-:Y:S01]  /*1350*/  @!P1 STG.E desc[UR4][R12.64], R25 ;  /* 0x000000190c009986 */ /* 0x004fe2000c101904 */
[----:B------:R-:W-:-:S03]  /*1360*/  IADD3 R5, P1, R5, -0x1, RZ ;  /* 0xffffffff05057810 */ /* 0x000fc60007f3e0ff */
[----:B---3--:R-:W-:Y:S01]  /*1370*/  @!P2 STG.E desc[UR4][R12.64+-0x400], R21 ;  /* 0xfffc00150c00a986 */ /* 0x008fe2000c101904 */
[----:B0-----:R-:W-:Y:S02]  /*1380*/  IADD3 R8, P2, R12, 0x800, RZ ;  /* 0x000008000c087810 */ /* 0x001fe40007f5e0ff */
[----:B------:R-:W-:Y:S01]  /*1390*/  IADD3.X R4, R4, -0x1, RZ, P1, !PT ;  /* 0xffffffff04047810 */ /* 0x000fe20000ffe4ff */
[----:B----4-:R-:W-:Y:S01]  /*13a0*/  @!P4 STG.E desc[UR4][R12.64+-0x600], R19 ;  /* 0xfffa00130c00c986 */ /* 0x010fe2000c101904 */
[----:B------:R-:W-:Y:S02]  /*13b0*/  IADD3 R3, P4, R3, 0x200, RZ ;  /* 0x0000020003037810 */ /* 0x000fe40007f9e0ff */
[----:B------:R-:W-:Y:S01]  /*13c0*/  IADD3 R5, P1, R5, -0x1, RZ ;  /* 0xffffffff05057810 */ /* 0x000fe20007f3e0ff */
[----:B-----5:R0:W-:Y:S01]  /*13d0*/  @!P5 STG.E desc[UR4][R12.64+-0x200], R23 ;  /* 0xfffe00170c00d986 */ /* 0x0201e2000c101904 */
[----:B------:R-:W-:Y:S02]  /*13e0*/  IMAD.X R9, RZ, RZ, R13, P2 ;  /* 0x000000ffff097224 */ /* 0x000fe400010e060d */
[----:B------:R-:W-:Y:S01]  /*13f0*/  IADD3.X R4, R4, -0x1, RZ, P1, !PT ;  /* 0xffffffff04047810 */ /* 0x000fe20000ffe4ff */
[----:B------:R-:W-:-:S02]  /*1400*/  IMAD.X R7, RZ, RZ, R7, P4 ;  /* 0x000000ffff077224 */ /* 0x000fc400020e0607 */
[----:B0-----:R-:W-:-:S07]  /*1410*/  IMAD.X R13, RZ, RZ, R11, P3 ;  /* 0x000000ffff0d7224 */ /* 0x001fce00018e060b */
.L_x_8:
[----:B------:R-:W-:-:S04]  /*1420*/  ISETP.NE.U32.AND P1, PT, R5, RZ, PT ;  /* 0x000000ff0500720c */ /* 0x000fc80003f25070 */
[----:B------:R-:W-:-:S13]  /*1430*/  ISETP.NE.OR.EX P0, PT, R4, RZ, P0, P1 ;  /* 0x000000ff0400720c */ /* 0x000fda0000705710 */
[----:B------:R-:W-:Y:S05]  /*1440*/  @!P0 EXIT ;  /* 0x000000000000894d */ /* 0x000fea0003800000 */
.L_x_5:
[C---:B-12---:R-:W-:Y:S01]  /*1450*/  IADD3 R11, P6, R3.reuse, 0x180, RZ ;  /* 0x00000180030b7810 */ /* 0x046fe20007fde0ff */
[----:B------:R-:W-:Y:S01]  /*1460*/  IMAD.MOV.U32 R21, RZ, RZ, RZ ;  /* 0x000000ffff157224 */ /* 0x000fe200078e00ff */
[----:B------:R-:W-:Y:S01]  /*1470*/  IADD3 R17, P4, R3, 0x80, RZ ;  /* 0x0000008003117810 */ /* 0x000fe20007f9e0ff */
[----:B------:R-:W-:Y:S01]  /*1480*/  IMAD.MOV.U32 R12, RZ, RZ, R6 ;  /* 0x000000ffff0c7224 */ /* 0x000fe200078e0006 */
[-C--:B------:R-:W-:Y:S01]  /*1490*/  ISETP.GE.U32.AND P0, PT, R11, R0.reuse, PT ;  /* 0x000000000b00720c */ /* 0x080fe20003f06070 */
[--C-:B------:R-:W-:Y:S01]  /*14a0*/  IMAD.X R11, RZ, RZ, R7.reuse, P6 ;  /* 0x000000ffff0b7224 */ /* 0x100fe200030e0607 */
[----:B------:R-:W-:Y:S01]  /*14b0*/  IADD3 R15, P5, R3, 0x100, RZ ;  /* 0x00000100030f7810 */ /* 0x000fe20007fbe0ff */
[----:B0-----:R-:W-:Y:S01]  /*14c0*/  IMAD.MOV.U32 R19, RZ, RZ, RZ ;  /* 0x000000ffff137224 */ /* 0x001fe200078e00ff */
[----:B------:R-:W-:Y:S01]  /*14d0*/  ISETP.GE.U32.AND P2, PT, R17, R0, PT ;  /* 0x000000001100720c */ /* 0x000fe20003f46070 */
[----:B------:R-:W-:Y:S01]  /*14e0*/  IMAD.X R17, RZ, RZ, R7, P4 ;  /* 0x000000ffff117224 */ /* 0x000fe200020e0607 */
[----:B------:R-:W-:-:S02]  /*14f0*/  ISETP.GE.AND.EX P0, PT, R11, R2, PT, P0 ;  /* 0x000000020b00720c */ /* 0x000fc40003f06300 */
[-C--:B------:R-:W-:Y:S01]  /*1500*/  ISETP.GE.U32.AND P1, PT, R15, R0.reuse, PT ;  /* 0x000000000f00720c */ /* 0x080fe20003f26070 */
[----:B------:R-:W-:Y:S01]  /*1510*/  IMAD.X R15, RZ, RZ, R7, P5 ;  /* 0x000000ffff0f7224 */ /* 0x000fe200028e0607 */
[----:B------:R-:W-:Y:S02]  /*1520*/  ISETP.GE.U32.AND P3, PT, R3, R0, PT ;  /* 0x000000000300720c */ /* 0x000fe40003f66070 */
[-C--:B------:R-:W-:Y:S01]  /*1530*/  ISETP.GE.AND.EX P2, PT, R17, R2.reuse, PT, P2 ;  /* 0x000000021100720c */ /* 0x080fe20003f46320 */
[----:B------:R-:W-:Y:S01]  /*1540*/  IMAD.MOV.U32 R17, RZ, RZ, RZ ;  /* 0x000000ffff117224 */ /* 0x000fe200078e00ff */
[-C--:B------:R-:W-:Y:S02]  /*1550*/  ISETP.GE.AND.EX P3, PT, R7, R2.reuse, PT, P3 ;  /* 0x000000020700720c */ /* 0x080fe40003f66330 */
[----:B------:R-:W-:Y:S01]  /*1560*/  ISETP.GE.AND.EX P1, PT, R15, R2, PT, P1 ;  /* 0x000000020f00720c */ /* 0x000fe20003f26310 */
[----:B------:R-:W-:Y:S02]  /*1570*/  IMAD.MOV.U32 R15, RZ, RZ, RZ ;  /* 0x000000ffff0f7224 */ /* 0x000fe400078e00ff */
[----:B------:R-:W2:Y:S06]  /*1580*/  @!P0 LDG.E R21, desc[UR4][R12.64] ;  /* 0x000000040c158981 */ /* 0x000eac000c1e1900 */
[----:B------:R-:W3:Y:S04]  /*1590*/  @!P2 LDG.E R17, desc[UR4][R12.64+-0x800] ;  /* 0xfff800040c11a981 */ /* 0x000ee8000c1e1900 */
[----:B------:R-:W4:Y:S04]  /*15a0*/  @!P3 LDG.E R15, desc[UR4][R12.64+-0xc00] ;  /* 0xfff400040c0fb981 */ /* 0x000f28000c1e1900 */
[----:B------:R-:W5:Y:S01]  /*15b0*/  @!P1 LDG.E R19, desc[UR4][R12.64+-0x400] ;  /* 0xfffc00040c139981 */ /* 0x000f62000c1e1900 */
[----:B------:R-:W-:-:S02]  /*15c0*/  IMAD.MOV.U32 R10, RZ, RZ, R8 ;  /* 0x000000ffff0a7224 */ /* 0x000fc400078e0008 */
[----:B------:R-:W-:-:S05]  /*15d0*/  IMAD.MOV.U32 R11, RZ, RZ, R9 ;  /* 0x000000ffff0b7224 */ /* 0x000fca00078e0009 */
[----:B--2---:R2:W-:Y:S01]  /*15e0*/  @!P0 STG.E desc[UR4][R10.64], R21 ;  /* 0x000000150a008986 */ /* 0x0045e2000c101904 */
[----:B------:R-:W-:-:S04]  /*15f0*/  IADD3 R5, P0, R5, -0x1, RZ ;  /* 0xffffffff05057810 */ /* 0x000fc80007f1e0ff */
[----:B------:R-:W-:Y:S02]  /*1600*/  IADD3.X R4, R4, -0x1, RZ, P0, !PT ;  /* 0xffffffff04047810 */ /* 0x000fe400007fe4ff */
[----:B------:R-:W-:-:S04]  /*1610*/  ISETP.NE.U32.AND P0, PT, R5, RZ, PT ;  /* 0x000000ff0500720c */ /* 0x000fc80003f05070 */
[----:B------:R-:W-:Y:S01]  /*1620*/  ISETP.NE.AND.EX P0, PT, R4, RZ, PT, P0 ;  /* 0x000000ff0400720c */ /* 0x000fe20003f05300 */
[----:B----4-:R2:W-:Y:S01]  /*1630*/  @!P3 STG.E desc[UR4][R10.64+-0x600], R15 ;  /* 0xfffa000f0a00b986 */ /* 0x0105e2000c101904 */
[----:B------:R-:W-:-:S03]  /*1640*/  IADD3 R3, P3, R3, 0x200, RZ ;  /* 0x0000020003037810 */ /* 0x000fc60007f7e0ff */
[----:B---3--:R2:W-:Y:S01]  /*1650*/  @!P2 STG.E desc[UR4][R10.64+-0x400], R17 ;  /* 0xfffc00110a00a986 */ /* 0x0085e2000c101904 */
[----:B------:R-:W-:-:S03]  /*1660*/  IADD3 R6, P2, R12, 0x1000, RZ ;  /* 0x000010000c067810 */ /* 0x000fc60007f5e0ff */
[----:B-----5:R2:W-:Y:S01]  /*1670*/  @!P1 STG.E desc[UR4][R10.64+-0x200], R19 ;  /* 0xfffe00130a009986 */ /* 0x0205e2000c101904 */
[----:B------:R-:W-:Y:S01]  /*1680*/  IADD3 R8, P1, R10, 0x800, RZ ;  /* 0x000008000a087810 */ /* 0x000fe20007f3e0ff */
[----:B------:R-:W-:Y:S02]  /*1690*/  IMAD.X R13, RZ, RZ, R13, P2 ;  /* 0x000000ffff0d7224 */ /* 0x000fe400010e060d */
[----:B------:R-:W-:Y:S02]  /*16a0*/  IMAD.X R7, RZ, RZ, R7, P3 ;  /* 0x000000ffff077224 */ /* 0x000fe400018e0607 */
[----:B------:R-:W-:Y:S01]  /*16b0*/  IMAD.X R9, RZ, RZ, R11, P1 ;  /* 0x000000ffff097224 */ /* 0x000fe200008e060b */
[----:B------:R-:W-:Y:S07]  /*16c0*/  @P0 BRA `(.L_x_5) ;  /* 0xfffffffc00600947 */ /* 0x000fee000383ffff */
[----:B------:R-:W-:Y:S05]  /*16d0*/  EXIT ;  /* 0x000000000000794d */ /* 0x000fea0003800000 */
.L_x_9:
[----:B------:R-:W-:-:S00]  /*16e0*/  BRA `(.L_x_9) ;  /* 0xfffffffc00fc7947 */ /* 0x000fc0000383ffff */
[----:B------:R-:W-:-:S00]  /*16f0*/  NOP ;  /* 0x0000000000007918 */ /* 0x000fc00000000000 */
        /* <DEDUP_REMOVED lines=8> */
.L_x_10:


//--------------------- .nv.shared.reserved.0     --------------------------
	.section	.nv.shared.reserved.0,"aw",@nobits
	.weak		__nv_reservedSMEM_offset_0_alias
	.size		__nv_reservedSMEM_offset_0_alias, 0, 0
	.other		__nv_reservedSMEM_offset_0_alias,@"STO_CUDA_RESERVED_SHARED STV_DEFAULT"
__nv_reservedSMEM_offset_0_alias:
	.zero		0


//--------------------- .nv.constant0.write_req_to_token_pool_triton --------------------------
	.section	.nv.constant0.write_req_to_token_pool_triton,"a",@progbits
	.sectionflags	@""
	.align	4
.nv.constant0.write_req_to_token_pool_triton:
	.zero		584


//--------------------- SYMBOLS --------------------------

	.type		.nv.reservedSmem.offset0,@object
	.size		.nv.reservedSmem.offset0,0x4
